//
// Generated by NVIDIA NVVM Compiler
//
// Compiler Build ID: CL-36424714
// Cuda compilation tools, release 13.0, V13.0.88
// Based on NVVM 20.0.0
//

.version 9.0
.target sm_100
.address_size 64

	// .globl	_Z14check_pointersPPfS0_
.global .align 8 .u64 dev_global_array;
.const .align 8 .u64 dev_constant_array;

.visible .entry _Z14check_pointersPPfS0_(
	.param .u64 .ptr .align 1 _Z14check_pointersPPfS0__param_0,
	.param .u64 .ptr .align 1 _Z14check_pointersPPfS0__param_1
)
{
	.reg .b64 	%rd<7>;

	ld.param.u64 	%rd1, [_Z14check_pointersPPfS0__param_0];
	ld.param.u64 	%rd2, [_Z14check_pointersPPfS0__param_1];
	cvta.to.global.u64 	%rd3, %rd1;
	cvta.to.global.u64 	%rd4, %rd2;
	ld.const.u64 	%rd5, [dev_constant_array];
	st.global.u64 	[%rd4], %rd5;
	ld.global.u64 	%rd6, [dev_global_array];
	st.global.u64 	[%rd3], %rd6;
	ret;

}
	// .globl	_Z10sum_valuesbPf
.visible .entry _Z10sum_valuesbPf(
	.param .u8 _Z10sum_valuesbPf_param_0,
	.param .u64 .ptr .align 1 _Z10sum_valuesbPf_param_1
)
{
	.reg .pred 	%p<3>;
	.reg .b16 	%rs<2>;
	.reg .b32 	%r<5>;
	.reg .b32 	%f<68>;
	.reg .b64 	%rd<11>;

	ld.param.s8 	%rs1, [_Z10sum_valuesbPf_param_0];
	ld.param.u64 	%rd4, [_Z10sum_valuesbPf_param_1];
	ld.global.u64 	%rd5, [dev_global_array];
	setp.eq.s16 	%p1, %rs1, 0;
	ld.const.u64 	%rd6, [dev_constant_array];
	selp.b64 	%rd7, %rd5, %rd6, %p1;
	cvta.to.global.u64 	%rd8, %rd7;
	add.s64 	%rd10, %rd8, 64;
	mov.f32 	%f67, 0f00000000;
	mov.b32 	%r4, 0;
$L__BB1_1:
	ld.global.f32 	%f4, [%rd10+-64];
	add.f32 	%f5, %f67, %f4;
	ld.global.f32 	%f6, [%rd10+-60];
	add.f32 	%f7, %f5, %f6;
	ld.global.f32 	%f8, [%rd10+-56];
	add.f32 	%f9, %f7, %f8;
	ld.global.f32 	%f10, [%rd10+-52];
	add.f32 	%f11, %f9, %f10;
	ld.global.f32 	%f12, [%rd10+-48];
	add.f32 	%f13, %f11, %f12;
	ld.global.f32 	%f14, [%rd10+-44];
	add.f32 	%f15, %f13, %f14;
	ld.global.f32 	%f16, [%rd10+-40];
	add.f32 	%f17, %f15, %f16;
	ld.global.f32 	%f18, [%rd10+-36];
	add.f32 	%f19, %f17, %f18;
	ld.global.f32 	%f20, [%rd10+-32];
	add.f32 	%f21, %f19, %f20;
	ld.global.f32 	%f22, [%rd10+-28];
	add.f32 	%f23, %f21, %f22;
	ld.global.f32 	%f24, [%rd10+-24];
	add.f32 	%f25, %f23, %f24;
	ld.global.f32 	%f26, [%rd10+-20];
	add.f32 	%f27, %f25, %f26;
	ld.global.f32 	%f28, [%rd10+-16];
	add.f32 	%f29, %f27, %f28;
	ld.global.f32 	%f30, [%rd10+-12];
	add.f32 	%f31, %f29, %f30;
	ld.global.f32 	%f32, [%rd10+-8];
	add.f32 	%f33, %f31, %f32;
	ld.global.f32 	%f34, [%rd10+-4];
	add.f32 	%f35, %f33, %f34;
	ld.global.f32 	%f36, [%rd10];
	add.f32 	%f37, %f35, %f36;
	ld.global.f32 	%f38, [%rd10+4];
	add.f32 	%f39, %f37, %f38;
	ld.global.f32 	%f40, [%rd10+8];
	add.f32 	%f41, %f39, %f40;
	ld.global.f32 	%f42, [%rd10+12];
	add.f32 	%f43, %f41, %f42;
	ld.global.f32 	%f44, [%rd10+16];
	add.f32 	%f45, %f43, %f44;
	ld.global.f32 	%f46, [%rd10+20];
	add.f32 	%f47, %f45, %f46;
	ld.global.f32 	%f48, [%rd10+24];
	add.f32 	%f49, %f47, %f48;
	ld.global.f32 	%f50, [%rd10+28];
	add.f32 	%f51, %f49, %f50;
	ld.global.f32 	%f52, [%rd10+32];
	add.f32 	%f53, %f51, %f52;
	ld.global.f32 	%f54, [%rd10+36];
	add.f32 	%f55, %f53, %f54;
	ld.global.f32 	%f56, [%rd10+40];
	add.f32 	%f57, %f55, %f56;
	ld.global.f32 	%f58, [%rd10+44];
	add.f32 	%f59, %f57, %f58;
	ld.global.f32 	%f60, [%rd10+48];
	add.f32 	%f61, %f59, %f60;
	ld.global.f32 	%f62, [%rd10+52];
	add.f32 	%f63, %f61, %f62;
	ld.global.f32 	%f64, [%rd10+56];
	add.f32 	%f65, %f63, %f64;
	ld.global.f32 	%f66, [%rd10+60];
	add.f32 	%f67, %f65, %f66;
	add.s32 	%r4, %r4, 32;
	add.s64 	%rd10, %rd10, 128;
	setp.ne.s32 	%p2, %r4, 1024;
	@%p2 bra 	$L__BB1_1;
	cvta.to.global.u64 	%rd9, %rd4;
	st.global.f32 	[%rd9], %f67;
	ret;

}


// ===== COMPILED SASS (sm_100) =====

	.target	sm_100

	.elftype	@"ET_EXEC"


//--------------------- .note.nv.tkinfo           --------------------------
	.section	.note.nv.tkinfo,"",@"SHT_NOTE"
	.sectionflags	@"SHF_NOTE_NV_TKINFO"
	.tkinfo
        /*0018*/ 	.word	0x00000002
        /*0030*/ 	.string	""
        /*0030*/ 	.string	"ptxas"
        /*0030*/ 	.string	"Cuda compilation tools, release 13.0, V13.0.88"
        /*0030*/ 	.string	"Build cuda_13.0.r13.0/compiler.36424714_0"
        /*0030*/ 	.string	"-arch sm_100 -m 64 "



//--------------------- .note.nv.cuinfo           --------------------------
	.section	.note.nv.cuinfo,"",@"SHT_NOTE"
	.sectionflags	@"SHF_NOTE_NV_CUINFO"
        /*0018*/ 	.short	0x0002
        /*001a*/ 	.short	0x0064
        /*001c*/ 	.short	0x0082
	.zero		2


//--------------------- .nv.info                  --------------------------
	.section	.nv.info,"",@"SHT_CUDA_INFO"
	.align	4


	//----- nvinfo : EIATTR_REGCOUNT
	.align		4
        /*0000*/ 	.byte	0x04, 0x2f
        /*0002*/ 	.short	(.L_3 - .L_2)
	.align		4
.L_2:
        /*0004*/ 	.word	index@(_Z14check_pointersPPfS0_)
        /*0008*/ 	.word	0x0000000c


	//----- nvinfo : EIATTR_FRAME_SIZE
	.align		4
.L_3:
        /*000c*/ 	.byte	0x04, 0x11
        /*000e*/ 	.short	(.L_5 - .L_4)
	.align		4
.L_4:
        /*0010*/ 	.word	index@(_Z14check_pointersPPfS0_)
        /*0014*/ 	.word	0x00000000


	//----- nvinfo : EIATTR_REGCOUNT
	.align		4
.L_5:
        /*0018*/ 	.byte	0x04, 0x2f
        /*001a*/ 	.short	(.L_7 - .L_6)
	.align		4
.L_6:
        /*001c*/ 	.word	index@(_Z10sum_valuesbPf)
        /*0020*/ 	.word	0x0000001e


	//----- nvinfo : EIATTR_FRAME_SIZE
	.align		4
.L_7:
        /*0024*/ 	.byte	0x04, 0x11
        /*0026*/ 	.short	(.L_9 - .L_8)
	.align		4
.L_8:
        /*0028*/ 	.word	index@(_Z10sum_valuesbPf)
        /*002c*/ 	.word	0x00000000


	//----- nvinfo : EIATTR_MIN_STACK_SIZE
	.align		4
.L_9:
        /*0030*/ 	.byte	0x04, 0x12
        /*0032*/ 	.short	(.L_11 - .L_10)
	.align		4
.L_10:
        /*0034*/ 	.word	index@(_Z10sum_valuesbPf)
        /*0038*/ 	.word	0x00000000


	//----- nvinfo : EIATTR_MIN_STACK_SIZE
	.align		4
.L_11:
        /*003c*/ 	.byte	0x04, 0x12
        /*003e*/ 	.short	(.L_13 - .L_12)
	.align		4
.L_12:
        /*0040*/ 	.word	index@(_Z14check_pointersPPfS0_)
        /*0044*/ 	.word	0x00000000
.L_13:


//--------------------- .nv.compat                --------------------------
	.section	.nv.compat,"",@"SHT_CUDA_COMPAT_INFO"
	.align	4
        /*0000*/ 	.byte	0x02, 0x09, 0x00, 0x00, 0x02, 0x02, 0x01, 0x00, 0x02, 0x05, 0x05, 0x00, 0x03, 0x07, 0x01, 0x01
        /*0010*/ 	.byte	0x02, 0x03, 0x00, 0x00, 0x02, 0x06, 0x01, 0x00, 0x04, 0x0b, 0x08, 0x00, 0x09, 0x00, 0x00, 0x00
        /*0020*/ 	.byte	0x00, 0x00, 0x00, 0x00


//--------------------- .nv.info._Z10sum_valuesbPf --------------------------
	.section	.nv.info._Z10sum_valuesbPf,"",@"SHT_CUDA_INFO"
	.sectionflags	@""
	.align	4


	//----- nvinfo : EIATTR_CUDA_API_VERSION
	.align		4
        /*0000*/ 	.byte	0x04, 0x37
        /*0002*/ 	.short	(.L_15 - .L_14)
.L_14:
        /*0004*/ 	.word	0x00000082


	//----- nvinfo : EIATTR_KPARAM_INFO
	.align		4
.L_15:
        /*0008*/ 	.byte	0x04, 0x17
        /*000a*/ 	.short	(.L_17 - .L_16)
.L_16:
        /*000c*/ 	.word	0x00000000
        /*0010*/ 	.short	0x0001
        /*0012*/ 	.short	0x0008
        /*0014*/ 	.byte	0x00, 0xf5, 0x21, 0x00


	//----- nvinfo : EIATTR_KPARAM_INFO
	.align		4
.L_17:
        /*0018*/ 	.byte	0x04, 0x17
        /*001a*/ 	.short	(.L_19 - .L_18)
.L_18:
        /*001c*/ 	.word	0x00000000
        /*0020*/ 	.short	0x0000
        /*0022*/ 	.short	0x0000
        /*0024*/ 	.byte	0x00, 0xf0, 0x05, 0x00


	//----- nvinfo : EIATTR_SPARSE_MMA_MASK
	.align		4
.L_19:
        /*0028*/ 	.byte	0x03, 0x50
        /*002a*/ 	.short	0x0000


	//----- nvinfo : EIATTR_MAXREG_COUNT
	.align		4
        /*002c*/ 	.byte	0x03, 0x1b
        /*002e*/ 	.short	0x00ff


	//----- nvinfo : EIATTR_MERCURY_ISA_VERSION
	.align		4
        /*0030*/ 	.byte	0x03, 0x5f
        /*0032*/ 	.short	0x0101


	//----- nvinfo : EIATTR_VRC_CTA_INIT_COUNT
	.align		4
        /*0034*/ 	.byte	0x02, 0x4a
	.zero		1
	.zero		1


	//----- nvinfo : EIATTR_EXIT_INSTR_OFFSETS
	.align		4
        /*0038*/ 	.byte	0x04, 0x1c
        /*003a*/ 	.short	(.L_21 - .L_20)


	//   ....[0]....
.L_20:
        /*003c*/ 	.word	0x00000550


	//----- nvinfo : EIATTR_CBANK_PARAM_SIZE
	.align		4
.L_21:
        /*0040*/ 	.byte	0x03, 0x19
        /*0042*/ 	.short	0x0010


	//----- nvinfo : EIATTR_PARAM_CBANK
	.align		4
        /*0044*/ 	.byte	0x04, 0x0a
        /*0046*/ 	.short	(.L_23 - .L_22)
	.align		4
.L_22:
        /*0048*/ 	.word	index@(.nv.constant0._Z10sum_valuesbPf)
        /*004c*/ 	.short	0x0380
        /*004e*/ 	.short	0x0010


	//----- nvinfo : EIATTR_SW_WAR
	.align		4
.L_23:
        /*0050*/ 	.byte	0x04, 0x36
        /*0052*/ 	.short	(.L_25 - .L_24)
.L_24:
        /*0054*/ 	.word	0x00000008
.L_25:


//--------------------- .nv.info._Z14check_pointersPPfS0_ --------------------------
	.section	.nv.info._Z14check_pointersPPfS0_,"",@"SHT_CUDA_INFO"
	.sectionflags	@""
	.align	4


	//----- nvinfo : EIATTR_CUDA_API_VERSION
	.align		4
        /*0000*/ 	.byte	0x04, 0x37
        /*0002*/ 	.short	(.L_27 - .L_26)
.L_26:
        /*0004*/ 	.word	0x00000082


	//----- nvinfo : EIATTR_KPARAM_INFO
	.align		4
.L_27:
        /*0008*/ 	.byte	0x04, 0x17
        /*000a*/ 	.short	(.L_29 - .L_28)
.L_28:
        /*000c*/ 	.word	0x00000000
        /*0010*/ 	.short	0x0001
        /*0012*/ 	.short	0x0008
        /*0014*/ 	.byte	0x00, 0xf5, 0x21, 0x00


	//----- nvinfo : EIATTR_KPARAM_INFO
	.align		4
.L_29:
        /*0018*/ 	.byte	0x04, 0x17
        /*001a*/ 	.short	(.L_31 - .L_30)
.L_30:
        /*001c*/ 	.word	0x00000000
        /*0020*/ 	.short	0x0000
        /*0022*/ 	.short	0x0000
        /*0024*/ 	.byte	0x00, 0xf5, 0x21, 0x00


	//----- nvinfo : EIATTR_SPARSE_MMA_MASK
	.align		4
.L_31:
        /*0028*/ 	.byte	0x03, 0x50
        /*002a*/ 	.short	0x0000


	//----- nvinfo : EIATTR_MAXREG_COUNT
	.align		4
        /*002c*/ 	.byte	0x03, 0x1b
        /*002e*/ 	.short	0x00ff


	//----- nvinfo : EIATTR_MERCURY_ISA_VERSION
	.align		4
        /*0030*/ 	.byte	0x03, 0x5f
        /*0032*/ 	.short	0x0101


	//----- nvinfo : EIATTR_VRC_CTA_INIT_COUNT
	.align		4
        /*0034*/ 	.byte	0x02, 0x4a
	.zero		1
	.zero		1


	//----- nvinfo : EIATTR_EXIT_INSTR_OFFSETS
	.align		4
        /*0038*/ 	.byte	0x04, 0x1c
        /*003a*/ 	.short	(.L_33 - .L_32)


	//   ....[0]....
.L_32:
        /*003c*/ 	.word	0x00000090


	//----- nvinfo : EIATTR_CBANK_PARAM_SIZE
	.align		4
.L_33:
        /*0040*/ 	.byte	0x03, 0x19
        /*0042*/ 	.short	0x0010


	//----- nvinfo : EIATTR_PARAM_CBANK
	.align		4
        /*0044*/ 	.byte	0x04, 0x0a
        /*0046*/ 	.short	(.L_35 - .L_34)
	.align		4
.L_34:
        /*0048*/ 	.word	index@(.nv.constant0._Z14check_pointersPPfS0_)
        /*004c*/ 	.short	0x0380
        /*004e*/ 	.short	0x0010


	//----- nvinfo : EIATTR_SW_WAR
	.align		4
.L_35:
        /*0050*/ 	.byte	0x04, 0x36
        /*0052*/ 	.short	(.L_37 - .L_36)
.L_36:
        /*0054*/ 	.word	0x00000008
.L_37:


//--------------------- .nv.callgraph             --------------------------
	.section	.nv.callgraph,"",@"SHT_CUDA_CALLGRAPH"
	.align	4
	.sectionentsize	8
	.align		4
        /*0000*/ 	.word	0x00000000
	.align		4
        /*0004*/ 	.word	0xffffffff
	.align		4
        /*0008*/ 	.word	0x00000000
	.align		4
        /*000c*/ 	.word	0xfffffffe
	.align		4
        /*0010*/ 	.word	0x00000000
	.align		4
        /*0014*/ 	.word	0xfffffffd
	.align		4
        /*0018*/ 	.word	0x00000000
	.align		4
        /*001c*/ 	.word	0xfffffffc


//--------------------- .nv.constant4             --------------------------
	.section	.nv.constant4,"a",@progbits
	.align	8
	.align		8
.nv.constant4:
        /*0000*/ 	.dword	dev_global_array


//--------------------- .nv.constant3             --------------------------
	.section	.nv.constant3,"a",@progbits
	.align	8
.nv.constant3:
	.type		dev_constant_array,@object
	.size		dev_constant_array,(.L_1 - dev_constant_array)
dev_constant_array:
	.zero		8
.L_1:


//--------------------- .text._Z10sum_valuesbPf   --------------------------
	.section	.text._Z10sum_valuesbPf,"ax",@progbits
	.align	128
        .global         _Z10sum_valuesbPf
        .type           _Z10sum_valuesbPf,@function
        .size           _Z10sum_valuesbPf,(.L_x_3 - _Z10sum_valuesbPf)
        .other          _Z10sum_valuesbPf,@"STO_CUDA_ENTRY STV_DEFAULT"
_Z10sum_valuesbPf:
.text._Z10sum_valuesbPf:
[----:B------:R-:W-:Y:S08]  /*0000*/  LDC R1, c[0x0][0x37c] ;  /* 0x0000df00ff017b82 */ /* 0x000ff00000000800 */
[----:B------:R-:W0:Y:S01]  /*0010*/  LDC.64 R2, c[0x4][RZ] ;  /* 0x01000000ff027b82 */ /* 0x000e220000000a00 */
[----:B------:R-:W0:Y:S07]  /*0020*/  LDCU.64 UR6, c[0x0][0x358] ;  /* 0x00006b00ff0677ac */ /* 0x000e2e0008000a00 */
[----:B------:R-:W1:Y:S08]  /*0030*/  LDC.U8 R0, c[0x0][0x380] ;  /* 0x0000e000ff007b82 */ /* 0x000e700000000000 */
[----:B------:R-:W2:Y:S01]  /*0040*/  LDC.64 R4, c[0x3][RZ] ;  /* 0x00c00000ff047b82 */ /* 0x000ea20000000a00 */
[----:B0-----:R-:W2:Y:S01]  /*0050*/  LDG.E.64 R2, desc[UR6][R2.64] ;  /* 0x0000000602027981 */ /* 0x001ea2000c1e1b00 */
[----:B------:R-:W-:Y:S01]  /*0060*/  UMOV UR4, URZ ;  /* 0x000000ff00047c82 */ /* 0x000fe20008000000 */
[----:B-1----:R-:W-:-:S04]  /*0070*/  PRMT R0, R0, 0x8880, RZ ;  /* 0x0000888000007816 */ /* 0x002fc800000000ff */
[----:B------:R-:W-:-:S04]  /*0080*/  ISETP.NE.AND P0, PT, R0, RZ, PT ;  /* 0x000000ff0000720c */ /* 0x000fc80003f05270 */
[----:B--2---:R-:W-:-:S04]  /*0090*/  SEL R0, R2, R4, !P0 ;  /* 0x0000000402007207 */ /* 0x004fc80004000000 */
[----:B------:R-:W-:Y:S02]  /*00a0*/  IADD3 R2, P1, PT, R0, 0x40, RZ ;  /* 0x0000004000027810 */ /* 0x000fe40007f3e0ff */
[----:B------:R-:W-:Y:S01]  /*00b0*/  SEL R0, R3, R5, !P0 ;  /* 0x0000000503007207 */ /* 0x000fe20004000000 */
[----:B------:R-:W-:-:S03]  /*00c0*/  HFMA2 R5, -RZ, RZ, 0, 0 ;  /* 0x00000000ff057431 */ /* 0x000fc600000001ff */
[----:B------:R-:W-:-:S07]  /*00d0*/  IADD3.X R3, PT, PT, RZ, R0, RZ, P1, !PT ;  /* 0x00000000ff037210 */ /* 0x000fce0000ffe4ff */
.L_x_0:
[----:B------:R-:W2:Y:S04]  /*00e0*/  LDG.E R6, desc[UR6][R2.64+-0x40] ;  /* 0xffffc00602067981 */ /* 0x000ea8000c1e1900 */
[----:B------:R-:W3:Y:S04]  /*00f0*/  LDG.E R26, desc[UR6][R2.64+-0x3c] ;  /* 0xffffc406021a7981 */ /* 0x000ee8000c1e1900 */
[----:B------:R-:W4:Y:S04]  /*0100*/  LDG.E R21, desc[UR6][R2.64+-0x38] ;  /* 0xffffc80602157981 */ /* 0x000f28000c1e1900 */
[----:B------:R-:W5:Y:S04]  /*0110*/  LDG.E R22, desc[UR6][R2.64+-0x34] ;  /* 0xffffcc0602167981 */ /* 0x000f68000c1e1900 */
        /* <DEDUP_REMOVED lines=18> */
[----:B------:R-:W5:Y:S01]  /*0240*/  LDG.E R7, desc[UR6][R2.64+0x18] ;  /* 0x0000180602077981 */ /* 0x000f62000c1e1900 */
[----:B--2---:R-:W-:-:S03]  /*0250*/  FADD R5, R6, R5 ;  /* 0x0000000506057221 */ /* 0x004fc60000000000 */
[----:B------:R-:W2:Y:S01]  /*0260*/  LDG.E R6, desc[UR6][R2.64+0x1c] ;  /* 0x00001c0602067981 */ /* 0x000ea2000c1e1900 */
[----:B---3--:R-:W-:-:S03]  /*0270*/  FADD R26, R5, R26 ;  /* 0x0000001a051a7221 */ /* 0x008fc60000000000 */
[----:B------:R-:W3:Y:S01]  /*0280*/  LDG.E R5, desc[UR6][R2.64+0x20] ;  /* 0x0000200602057981 */ /* 0x000ee2000c1e1900 */
[----:B----4-:R-:W-:-:S03]  /*0290*/  FADD R27, R26, R21 ;  /* 0x000000151a1b7221 */ /* 0x010fc60000000000 */
[----:B------:R-:W4:Y:S01]  /*02a0*/  LDG.E R21, desc[UR6][R2.64+0x24] ;  /* 0x0000240602157981 */ /* 0x000f22000c1e1900 */
[----:B-----5:R-:W-:-:S03]  /*02b0*/  FADD R26, R27, R22 ;  /* 0x000000161b1a7221 */ /* 0x020fc60000000000 */
[----:B------:R-:W5:Y:S01]  /*02c0*/  LDG.E R22, desc[UR6][R2.64+0x28] ;  /* 0x0000280602167981 */ /* 0x000f62000c1e1900 */
[----:B------:R-:W-:-:S03]  /*02d0*/  FADD R27, R26, R25 ;  /* 0x000000191a1b7221 */ /* 0x000fc60000000000 */
        /* <DEDUP_REMOVED lines=8> */
[----:B------:R0:W5:Y:S01]  /*0360*/  LDG.E R0, desc[UR6][R2.64+0x3c] ;  /* 0x00003c0602007981 */ /* 0x000162000c1e1900 */
[----:B------:R-:W-:Y:S01]  /*0370*/  UIADD3 UR4, UPT, UPT, UR4, 0x20, URZ ;  /* 0x0000002004047890 */ /* 0x000fe2000fffe0ff */
[----:B------:R-:W-:-:S03]  /*0380*/  FADD R4, R27, R4 ;  /* 0x000000041b047221 */ /* 0x000fc60000000000 */
[----:B------:R-:W-:Y:S01]  /*0390*/  UISETP.NE.AND UP0, UPT, UR4, 0x400, UPT ;  /* 0x000004000400788c */ /* 0x000fe2000bf05270 */
[----:B------:R-:W-:-:S04]  /*03a0*/  FADD R19, R4, R19 ;  /* 0x0000001304137221 */ /* 0x000fc80000000000 */
[----:B------:R-:W-:Y:S01]  /*03b0*/  FADD R18, R19, R18 ;  /* 0x0000001213127221 */ /* 0x000fe20000000000 */
[----:B0-----:R-:W-:-:S03]  /*03c0*/  IADD3 R2, P0, PT, R2, 0x80, RZ ;  /* 0x0000008002027810 */ /* 0x001fc60007f1e0ff */
[----:B------:R-:W-:Y:S01]  /*03d0*/  FADD R17, R18, R17 ;  /* 0x0000001112117221 */ /* 0x000fe20000000000 */
[----:B------:R-:W-:-:S03]  /*03e0*/  IADD3.X R3, PT, PT, RZ, R3, RZ, P0, !PT ;  /* 0x00000003ff037210 */ /* 0x000fc600007fe4ff */
[----:B------:R-:W-:-:S04]  /*03f0*/  FADD R16, R17, R16 ;  /* 0x0000001011107221 */ /* 0x000fc80000000000 */
        /* <DEDUP_REMOVED lines=9> */
[----:B--2---:R-:W-:-:S04]  /*0490*/  FADD R6, R7, R6 ;  /* 0x0000000607067221 */ /* 0x004fc80000000000 */
[----:B---3--:R-:W-:-:S04]  /*04a0*/  FADD R6, R6, R5 ;  /* 0x0000000506067221 */ /* 0x008fc80000000000 */
[----:B----4-:R-:W-:-:S04]  /*04b0*/  FADD R21, R6, R21 ;  /* 0x0000001506157221 */ /* 0x010fc80000000000 */
[----:B-----5:R-:W-:-:S04]  /*04c0*/  FADD R22, R21, R22 ;  /* 0x0000001615167221 */ /* 0x020fc80000000000 */
[----:B------:R-:W-:-:S04]  /*04d0*/  FADD R25, R22, R25 ;  /* 0x0000001916197221 */ /* 0x000fc80000000000 */
[----:B------:R-:W-:-:S04]  /*04e0*/  FADD R24, R25, R24 ;  /* 0x0000001819187221 */ /* 0x000fc80000000000 */
[----:B------:R-:W-:-:S04]  /*04f0*/  FADD R23, R24, R23 ;  /* 0x0000001718177221 */ /* 0x000fc80000000000 */
[----:B------:R-:W-:-:S04]  /*0500*/  FADD R23, R23, R20 ;  /* 0x0000001417177221 */ /* 0x000fc80000000000 */
[----:B------:R-:W-:Y:S01]  /*0510*/  FADD R5, R23, R0 ;  /* 0x0000000017057221 */ /* 0x000fe20000000000 */
[----:B------:R-:W-:Y:S06]  /*0520*/  BRA.U UP0, `(.L_x_0) ;  /* 0xfffffff900ec7547 */ /* 0x000fec000b83ffff */
[----:B------:R-:W0:Y:S02]  /*0530*/  LDC.64 R2, c[0x0][0x388] ;  /* 0x0000e200ff027b82 */ /* 0x000e240000000a00 */
[----:B0-----:R-:W-:Y:S01]  /*0540*/  STG.E desc[UR6][R2.64], R5 ;  /* 0x0000000502007986 */ /* 0x001fe2000c101906 */
[----:B------:R-:W-:Y:S05]  /*0550*/  EXIT ;  /* 0x000000000000794d */ /* 0x000fea0003800000 */
.L_x_1:
[----:B------:R-:W-:-:S00]  /*0560*/  BRA `(.L_x_1) ;  /* 0xfffffffc00fc7947 */ /* 0x000fc0000383ffff */
[----:B------:R-:W-:-:S00]  /*0570*/  NOP ;  /* 0x0000000000007918 */ /* 0x000fc00000000000 */
        /* <DEDUP_REMOVED lines=8> */
.L_x_3:


//--------------------- .text._Z14check_pointersPPfS0_ --------------------------
	.section	.text._Z14check_pointersPPfS0_,"ax",@progbits
	.align	128
        .global         _Z14check_pointersPPfS0_
        .type           _Z14check_pointersPPfS0_,@function
        .size           _Z14check_pointersPPfS0_,(.L_x_4 - _Z14check_pointersPPfS0_)
        .other          _Z14check_pointersPPfS0_,@"STO_CUDA_ENTRY STV_DEFAULT"
_Z14check_pointersPPfS0_:
.text._Z14check_pointersPPfS0_:
[----:B------:R-:W-:Y:S08]  /*0000*/  LDC R1, c[0x0][0x37c] ;  /* 0x0000df00ff017b82 */ /* 0x000ff00000000800 */
[----:B------:R-:W0:Y:S01]  /*0010*/  LDC.64 R2, c[0x0][0x388] ;  /* 0x0000e200ff027b82 */ /* 0x000e220000000a00 */
[----:B------:R-:W0:Y:S07]  /*0020*/  LDCU.64 UR4, c[0x0][0x358] ;  /* 0x00006b00ff0477ac */ /* 0x000e2e0008000a00 */
[----:B------:R-:W0:Y:S08]  /*0030*/  LDC.64 R8, c[0x3][RZ] ;  /* 0x00c00000ff087b82 */ /* 0x000e300000000a00 */
[----:B------:R-:W1:Y:S01]  /*0040*/  LDC.64 R4, c[0x4][RZ] ;  /* 0x01000000ff047b82 */ /* 0x000e620000000a00 */
[----:B0-----:R-:W-:Y:S04]  /*0050*/  STG.E.64 desc[UR4][R2.64], R8 ;  /* 0x0000000802007986 */ /* 0x001fe8000c101b04 */
[----:B-1----:R-:W2:Y:S03]  /*0060*/  LDG.E.64 R4, desc[UR4][R4.64] ;  /* 0x0000000404047981 */ /* 0x002ea6000c1e1b00 */
[----:B------:R-:W2:Y:S02]  /*0070*/  LDC.64 R6, c[0x0][0x380] ;  /* 0x0000e000ff067b82 */ /* 0x000ea40000000a00 */
[----:B--2---:R-:W-:Y:S01]  /*0080*/  STG.E.64 desc[UR4][R6.64], R4 ;  /* 0x0000000406007986 */ /* 0x004fe2000c101b04 */
[----:B------:R-:W-:Y:S05]  /*0090*/  EXIT ;  /* 0x000000000000794d */ /* 0x000fea0003800000 */
.L_x_2:
        /* <DEDUP_REMOVED lines=14> */
.L_x_4:


//--------------------- .nv.shared.reserved.0     --------------------------
	.section	.nv.shared.reserved.0,"aw",@nobits
	.weak		__nv_reservedSMEM_offset_0_alias
	.size		__nv_reservedSMEM_offset_0_alias, 0, 64
	.other		__nv_reservedSMEM_offset_0_alias,@"STO_CUDA_RESERVED_SHARED STV_DEFAULT"
__nv_reservedSMEM_offset_0_alias:
	.zero		0
	.zero		64


//--------------------- .nv.global                --------------------------
	.section	.nv.global,"aw",@nobits
	.align	8
.nv.global:
	.type		dev_global_array,@object
	.size		dev_global_array,(.L_0 - dev_global_array)
dev_global_array:
	.zero		8
.L_0:


//--------------------- .nv.constant0._Z10sum_valuesbPf --------------------------
	.section	.nv.constant0._Z10sum_valuesbPf,"a",@progbits
	.sectionflags	@""
	.align	4
.nv.constant0._Z10sum_valuesbPf:
	.zero		912


//--------------------- .nv.constant0._Z14check_pointersPPfS0_ --------------------------
	.section	.nv.constant0._Z14check_pointersPPfS0_,"a",@progbits
	.sectionflags	@""
	.align	4
.nv.constant0._Z14check_pointersPPfS0_:
	.zero		912


//--------------------- SYMBOLS --------------------------

	.type		.nv.reservedSmem.offset0,@object
	.size		.nv.reservedSmem.offset0,0x4
